	.target	sm_90a

	.elftype	@"ET_EXEC"


//--------------------- .note.nv.tkinfo           --------------------------
	.section	.note.nv.tkinfo,"",@"SHT_NOTE"
	.sectionflags	@"SHF_NOTE_NV_TKINFO"
	.tkinfo
        /*0018*/ 	.word	0x00000002
        /*0030*/ 	.string	""
        /*0030*/ 	.string	"ptxas"
        /*0030*/ 	.string	"Cuda compilation tools, release 13.0, V13.0.88"
        /*0030*/ 	.string	"Build cuda_13.0.r13.0/compiler.36424714_0"
        /*0030*/ 	.string	"-v  -suppress-debug-info  -lineinfo  -arch sm_90a "



//--------------------- .note.nv.cuinfo           --------------------------
	.section	.note.nv.cuinfo,"",@"SHT_NOTE"
	.sectionflags	@"SHF_NOTE_NV_CUINFO"
        /*0018*/ 	.short	0x0002
        /*001a*/ 	.short	0x005a
        /*001c*/ 	.short	0x0082
	.zero		2


//--------------------- .nv.info                  --------------------------
	.section	.nv.info,"",@"SHT_CUDA_INFO"
	.align	4


	//----- nvinfo : EIATTR_REGCOUNT
	.align		4
        /*0000*/ 	.byte	0x04, 0x2f
        /*0002*/ 	.short	(.L_1 - .L_0)
	.align		4
.L_0:
        /*0004*/ 	.word	index@(gluon_mma)
        /*0008*/ 	.word	0x00000048


	//----- nvinfo : EIATTR_FRAME_SIZE
	.align		4
.L_1:
        /*000c*/ 	.byte	0x04, 0x11
        /*000e*/ 	.short	(.L_3 - .L_2)
	.align		4
.L_2:
        /*0010*/ 	.word	index@(gluon_mma)
        /*0014*/ 	.word	0x00000000


	//----- nvinfo : EIATTR_MIN_STACK_SIZE
	.align		4
.L_3:
        /*0018*/ 	.byte	0x04, 0x12
        /*001a*/ 	.short	(.L_5 - .L_4)
	.align		4
.L_4:
        /*001c*/ 	.word	index@(gluon_mma)
        /*0020*/ 	.word	0x00000000
.L_5:


//--------------------- .nv.compat                --------------------------
	.section	.nv.compat,"",@"SHT_CUDA_COMPAT_INFO"
	.align	4
        /*0000*/ 	.byte	0x02, 0x09, 0x01, 0x00, 0x02, 0x02, 0x04, 0x00, 0x02, 0x05, 0x05, 0x00, 0x03, 0x07, 0x01, 0x01
        /*0010*/ 	.byte	0x02, 0x03, 0x00, 0x00, 0x02, 0x06, 0x01, 0x00, 0x04, 0x0b, 0x08, 0x00, 0x00, 0x00, 0x00, 0x00
        /*0020*/ 	.byte	0x00, 0x00, 0x00, 0x00


//--------------------- .nv.info.gluon_mma        --------------------------
	.section	.nv.info.gluon_mma,"",@"SHT_CUDA_INFO"
	.sectionflags	@""
	.align	4


	//----- nvinfo : EIATTR_CUDA_API_VERSION
	.align		4
        /*0000*/ 	.byte	0x04, 0x37
        /*0002*/ 	.short	(.L_7 - .L_6)
.L_6:
        /*0004*/ 	.word	0x00000082


	//----- nvinfo : EIATTR_KPARAM_INFO
	.align		4
.L_7:
        /*0008*/ 	.byte	0x04, 0x17
        /*000a*/ 	.short	(.L_9 - .L_8)
.L_8:
        /*000c*/ 	.word	0x00000000
        /*0010*/ 	.short	0x0004
        /*0012*/ 	.short	0x0020
        /*0014*/ 	.byte	0x00, 0xf4, 0x21, 0x00


	//----- nvinfo : EIATTR_KPARAM_INFO
	.align		4
.L_9:
        /*0018*/ 	.byte	0x04, 0x17
        /*001a*/ 	.short	(.L_11 - .L_10)
.L_10:
        /*001c*/ 	.word	0x00000000
        /*0020*/ 	.short	0x0003
        /*0022*/ 	.short	0x0018
        /*0024*/ 	.byte	0x00, 0xf4, 0x21, 0x00


	//----- nvinfo : EIATTR_KPARAM_INFO
	.align		4
.L_11:
        /*0028*/ 	.byte	0x04, 0x17
        /*002a*/ 	.short	(.L_13 - .L_12)
.L_12:
        /*002c*/ 	.word	0x00000000
        /*0030*/ 	.short	0x0002
        /*0032*/ 	.short	0x0010
        /*0034*/ 	.byte	0x00, 0xf4, 0x21, 0x00


	//----- nvinfo : EIATTR_KPARAM_INFO
	.align		4
.L_13:
        /*0038*/ 	.byte	0x04, 0x17
        /*003a*/ 	.short	(.L_15 - .L_14)
.L_14:
        /*003c*/ 	.word	0x00000000
        /*0040*/ 	.short	0x0001
        /*0042*/ 	.short	0x0008
        /*0044*/ 	.byte	0x00, 0xf4, 0x21, 0x00


	//----- nvinfo : EIATTR_KPARAM_INFO
	.align		4
.L_15:
        /*0048*/ 	.byte	0x04, 0x17
        /*004a*/ 	.short	(.L_17 - .L_16)
.L_16:
        /*004c*/ 	.word	0x00000000
        /*0050*/ 	.short	0x0000
        /*0052*/ 	.short	0x0000
        /*0054*/ 	.byte	0x00, 0xf4, 0x21, 0x00


	//----- nvinfo : EIATTR_SPARSE_MMA_MASK
	.align		4
.L_17:
        /*0058*/ 	.byte	0x03, 0x50
        /*005a*/ 	.short	0x0000


	//----- nvinfo : EIATTR_MAXREG_COUNT
	.align		4
        /*005c*/ 	.byte	0x03, 0x1b
        /*005e*/ 	.short	0x00ff


	//----- nvinfo : EIATTR_NUM_BARRIERS
	.align		4
        /*0060*/ 	.byte	0x02, 0x4c
        /*0062*/ 	.byte	0x01
	.zero		1


	//----- nvinfo : EIATTR_MERCURY_ISA_VERSION
	.align		4
        /*0064*/ 	.byte	0x03, 0x5f
        /*0066*/ 	.short	0x0101


	//----- nvinfo : EIATTR_EXIT_INSTR_OFFSETS
	.align		4
        /*0068*/ 	.byte	0x04, 0x1c
        /*006a*/ 	.short	(.L_19 - .L_18)


	//   ....[0]....
.L_18:
        /*006c*/ 	.word	0x000014c0


	//----- nvinfo : EIATTR_REQNTID
	.align		4
.L_19:
        /*0070*/ 	.byte	0x04, 0x10
        /*0072*/ 	.short	(.L_21 - .L_20)
.L_20:
        /*0074*/ 	.word	0x00000080
        /*0078*/ 	.word	0x00000001
        /*007c*/ 	.word	0x00000001


	//----- nvinfo : EIATTR_CBANK_PARAM_SIZE
	.align		4
.L_21:
        /*0080*/ 	.byte	0x03, 0x19
        /*0082*/ 	.short	0x0028


	//----- nvinfo : EIATTR_PARAM_CBANK
	.align		4
        /*0084*/ 	.byte	0x04, 0x0a
        /*0086*/ 	.short	(.L_23 - .L_22)
	.align		4
.L_22:
        /*0088*/ 	.word	index@(.nv.constant0.gluon_mma)
        /*008c*/ 	.short	0x0210
        /*008e*/ 	.short	0x0028


	//----- nvinfo : EIATTR_SW_WAR
	.align		4
.L_23:
        /*0090*/ 	.byte	0x04, 0x36
        /*0092*/ 	.short	(.L_25 - .L_24)
.L_24:
        /*0094*/ 	.word	0x00000008
.L_25:


//--------------------- .nv.callgraph             --------------------------
	.section	.nv.callgraph,"",@"SHT_CUDA_CALLGRAPH"
	.align	4
	.sectionentsize	8
	.align		4
        /*0000*/ 	.word	0x00000000
	.align		4
        /*0004*/ 	.word	0xffffffff
	.align		4
        /*0008*/ 	.word	0x00000000
	.align		4
        /*000c*/ 	.word	0xfffffffe
	.align		4
        /*0010*/ 	.word	0x00000000
	.align		4
        /*0014*/ 	.word	0xfffffffd
	.align		4
        /*0018*/ 	.word	0x00000000
	.align		4
        /*001c*/ 	.word	0xfffffffc


//--------------------- .text.gluon_mma           --------------------------
	.section	.text.gluon_mma,"ax",@progbits
	.align	128
        .global         gluon_mma
        .type           gluon_mma,@function
        .size           gluon_mma,(.L_x_1 - gluon_mma)
        .other          gluon_mma,@"STO_CUDA_ENTRY STV_DEFAULT"
gluon_mma:
.text.gluon_mma:
[----:B------:R-:W-:Y:S01]  /*0000*/  LDC R1, c[0x0][0x28] ;  /* 0x00000a00ff017b82 */ /* 0x000fe20000000800 */
[----:B------:R-:W0:Y:S01]  /*0010*/  S2R R8, SR_TID.X ;  /* 0x0000000000087919 */ /* 0x000e220000002100 */
[----:B------:R-:W-:Y:S01]  /*0020*/  ULDC.64 UR4, c[0x0][0x210] ;  /* 0x0000840000047ab9 */ /* 0x000fe20000000a00 */
[----:B------:R-:W-:Y:S01]  /*0030*/  ULDC.64 UR10, c[0x0][0x208] ;  /* 0x00008200000a7ab9 */ /* 0x000fe20000000a00 */
[----:B0-----:R-:W-:Y:S02]  /*0040*/  SHF.R.U32.HI R2, RZ, 0x5, R8 ;  /* 0x00000005ff027819 */ /* 0x001fe40000011608 */
[----:B------:R-:W-:Y:S02]  /*0050*/  LOP3.LUT R67, R8, 0x60, RZ, 0xc0, !PT ;  /* 0x0000006008437812 */ /* 0x000fe400078ec0ff */
[----:B------:R-:W-:Y:S02]  /*0060*/  SGXT.U32 R2, R2, 0x2 ;  /* 0x000000020202781a */ /* 0x000fe40000000000 */
[----:B------:R-:W-:-:S02]  /*0070*/  IADD3 R6, P0, R67, UR4, RZ ;  /* 0x0000000443067c10 */ /* 0x000fc4000ff1e0ff */
[C---:B------:R-:W-:Y:S02]  /*0080*/  LOP3.LUT R63, R2.reuse, 0xc, RZ, 0xfc, !PT ;  /* 0x0000000c023f7812 */ /* 0x040fe400078efcff */
[C---:B------:R-:W-:Y:S01]  /*0090*/  LOP3.LUT R62, R2.reuse, 0x10, RZ, 0xfc, !PT ;  /* 0x00000010023e7812 */ /* 0x040fe200078efcff */
[----:B------:R-:W-:Y:S01]  /*00a0*/  IMAD.X R7, RZ, RZ, UR5, P0 ;  /* 0x00000005ff077e24 */ /* 0x000fe200080e06ff */
[----:B------:R-:W-:Y:S01]  /*00b0*/  LOP3.LUT R65, R2, 0x4, RZ, 0xfc, !PT ;  /* 0x0000000402417812 */ /* 0x000fe200078efcff */
[C---:B------:R-:W-:Y:S01]  /*00c0*/  IMAD.SHL.U32 R4, R63.reuse, 0x10, RZ ;  /* 0x000000103f047824 */ /* 0x040fe200078e00ff */
[----:B------:R-:W-:Y:S01]  /*00d0*/  LEA R12, P2, R63, UR4, 0x5 ;  /* 0x000000043f0c7c11 */ /* 0x000fe2000f8428ff */
[C---:B------:R-:W-:Y:S01]  /*00e0*/  IMAD.SHL.U32 R9, R62.reuse, 0x10, RZ ;  /* 0x000000103e097824 */ /* 0x040fe200078e00ff */
[----:B------:R-:W-:Y:S01]  /*00f0*/  LEA R14, P3, R62, UR4, 0x5 ;  /* 0x000000043e0e7c11 */ /* 0x000fe2000f8628ff */
[----:B------:R-:W-:Y:S01]  /*0100*/  IMAD.SHL.U32 R0, R65, 0x10, RZ ;  /* 0x0000001041007824 */ /* 0x000fe200078e00ff */
[----:B------:R-:W-:-:S02]  /*0110*/  LOP3.LUT R5, R8, 0xf, RZ, 0xc0, !PT ;  /* 0x0000000f08057812 */ /* 0x000fc400078ec0ff */
[----:B------:R-:W-:Y:S02]  /*0120*/  LEA R10, P0, R65, UR4, 0x5 ;  /* 0x00000004410a7c11 */ /* 0x000fe4000f8028ff */
[----:B------:R-:W-:Y:S01]  /*0130*/  LEA.HI.X R13, R4, UR5, RZ, 0x1, P2 ;  /* 0x00000005040d7c11 */ /* 0x000fe200090f0cff */
[----:B------:R-:W-:Y:S01]  /*0140*/  IMAD.WIDE.U32 R6, R5, 0x2, R6 ;  /* 0x0000000205067825 */ /* 0x000fe200078e0006 */
[----:B------:R-:W-:Y:S02]  /*0150*/  LEA.HI.X R15, R9, UR5, RZ, 0x1, P3 ;  /* 0x00000005090f7c11 */ /* 0x000fe400098f0cff */
[----:B------:R-:W-:Y:S01]  /*0160*/  LEA.HI.X R11, R0, UR5, RZ, 0x1, P0 ;  /* 0x00000005000b7c11 */ /* 0x000fe200080f0cff */
[C---:B------:R-:W-:Y:S01]  /*0170*/  IMAD.WIDE.U32 R12, R5.reuse, 0x2, R12 ;  /* 0x00000002050c7825 */ /* 0x040fe200078e000c */
[C---:B------:R-:W-:Y:S01]  /*0180*/  LOP3.LUT R59, R2.reuse, 0x1c, RZ, 0xfc, !PT ;  /* 0x0000001c023b7812 */ /* 0x040fe200078efcff */
[----:B------:R0:W2:Y:S01]  /*0190*/  LDG.E.U16 R9, desc[UR10][R6.64] ;  /* 0x0000000a06097981 */ /* 0x0000a2000c1e1500 */
[C---:B------:R-:W-:Y:S01]  /*01a0*/  LOP3.LUT R57, R2.reuse, 0x24, RZ, 0xfc, !PT ;  /* 0x0000002402397812 */ /* 0x040fe200078efcff */
[C---:B------:R-:W-:Y:S01]  /*01b0*/  IMAD.WIDE.U32 R14, R5.reuse, 0x2, R14 ;  /* 0x00000002050e7825 */ /* 0x040fe200078e000e */
[C---:B------:R-:W-:Y:S01]  /*01c0*/  LOP3.LUT R64, R2.reuse, 0x8, RZ, 0xfc, !PT ;  /* 0x0000000802407812 */ /* 0x040fe200078efcff */
[----:B------:R1:W3:Y:S01]  /*01d0*/  LDG.E.U16 R4, desc[UR10][R12.64] ;  /* 0x0000000a0c047981 */ /* 0x0002e2000c1e1500 */
[C---:B------:R-:W-:Y:S01]  /*01e0*/  LOP3.LUT R61, R2.reuse, 0x14, RZ, 0xfc, !PT ;  /* 0x00000014023d7812 */ /* 0x040fe200078efcff */
[----:B------:R-:W-:Y:S01]  /*01f0*/  IMAD.WIDE.U32 R10, R5, 0x2, R10 ;  /* 0x00000002050a7825 */ /* 0x000fe200078e000a */
[----:B------:R-:W-:Y:S01]  /*0200*/  LOP3.LUT R58, R2, 0x20, RZ, 0xfc, !PT ;  /* 0x00000020023a7812 */ /* 0x000fe200078efcff */
[----:B------:R4:W5:Y:S01]  /*0210*/  LDG.E.U16 R25, desc[UR10][R14.64] ;  /* 0x0000000a0e197981 */ /* 0x000962000c1e1500 */
[C---:B------:R-:W-:Y:S01]  /*0220*/  LEA R26, P1, R64.reuse, UR4, 0x5 ;  /* 0x00000004401a7c11 */ /* 0x040fe2000f8228ff */
[----:B0-----:R-:W-:Y:S01]  /*0230*/  IMAD.SHL.U32 R7, R59, 0x10, RZ ;  /* 0x000000103b077824 */ /* 0x001fe200078e00ff */
[C---:B------:R-:W-:Y:S01]  /*0240*/  LEA R6, P4, R57.reuse, UR4, 0x5 ;  /* 0x0000000439067c11 */ /* 0x040fe2000f8828ff */
[----:B------:R-:W-:Y:S01]  /*0250*/  IMAD.SHL.U32 R3, R64, 0x10, RZ ;  /* 0x0000001040037824 */ /* 0x000fe200078e00ff */
[----:B------:R0:W3:Y:S01]  /*0260*/  LDG.E.U16 R24, desc[UR10][R10.64] ;  /* 0x0000000a0a187981 */ /* 0x0000e2000c1e1500 */
[----:B-1----:R-:W-:Y:S01]  /*0270*/  IMAD.SHL.U32 R12, R57, 0x10, RZ ;  /* 0x00000010390c7824 */ /* 0x002fe200078e00ff */
[C---:B------:R-:W-:Y:S01]  /*0280*/  LEA R16, P0, R61.reuse, UR4, 0x5 ;  /* 0x000000043d107c11 */ /* 0x040fe2000f8028ff */
[----:B------:R-:W-:Y:S01]  /*0290*/  IMAD.SHL.U32 R0, R61, 0x10, RZ ;  /* 0x000000103d007824 */ /* 0x000fe200078e00ff */
[----:B------:R-:W-:-:S02]  /*02a0*/  LEA.HI.X R27, R3, UR5, RZ, 0x1, P1 ;  /* 0x00000005031b7c11 */ /* 0x000fc400088f0cff */
[----:B----4-:R-:W-:Y:S01]  /*02b0*/  LEA R14, P2, R59, UR4, 0x5 ;  /* 0x000000043b0e7c11 */ /* 0x010fe2000f8428ff */
[C---:B0-----:R-:W-:Y:S01]  /*02c0*/  IMAD.SHL.U32 R11, R58.reuse, 0x10, RZ ;  /* 0x000000103a0b7824 */ /* 0x041fe200078e00ff */
[----:B------:R-:W-:Y:S01]  /*02d0*/  LEA R10, P3, R58, UR4, 0x5 ;  /* 0x000000043a0a7c11 */ /* 0x000fe2000f8628ff */
[----:B------:R-:W-:Y:S01]  /*02e0*/  IMAD.WIDE.U32 R26, R5, 0x2, R26 ;  /* 0x00000002051a7825 */ /* 0x000fe200078e001a */
[----:B------:R-:W-:Y:S02]  /*02f0*/  LEA.HI.X R15, R7, UR5, RZ, 0x1, P2 ;  /* 0x00000005070f7c11 */ /* 0x000fe400090f0cff */
[----:B------:R-:W-:Y:S02]  /*0300*/  LEA.HI.X R7, R12, UR5, RZ, 0x1, P4 ;  /* 0x000000050c077c11 */ /* 0x000fe4000a0f0cff */
[----:B------:R-:W-:Y:S01]  /*0310*/  LEA.HI.X R17, R0, UR5, RZ, 0x1, P0 ;  /* 0x0000000500117c11 */ /* 0x000fe200080f0cff */
[----:B------:R-:W4:Y:S01]  /*0320*/  LDG.E.U16 R26, desc[UR10][R26.64] ;  /* 0x0000000a1a1a7981 */ /* 0x000f22000c1e1500 */
[----:B------:R-:W-:-:S02]  /*0330*/  LOP3.LUT R60, R2, 0x18, RZ, 0xfc, !PT ;  /* 0x00000018023c7812 */ /* 0x000fc400078efcff */
[----:B------:R-:W-:Y:S01]  /*0340*/  LEA.HI.X R11, R11, UR5, RZ, 0x1, P3 ;  /* 0x000000050b0b7c11 */ /* 0x000fe200098f0cff */
[C---:B------:R-:W-:Y:S02]  /*0350*/  IMAD.WIDE.U32 R18, R5.reuse, 0x2, R6 ;  /* 0x0000000205127825 */ /* 0x040fe400078e0006 */
[----:B------:R-:W0:Y:S01]  /*0360*/  LDC.64 R6, c[0x0][0x218] ;  /* 0x00008600ff067b82 */ /* 0x000e220000000a00 */
[C---:B------:R-:W-:Y:S01]  /*0370*/  LOP3.LUT R56, R2.reuse, 0x28, RZ, 0xfc, !PT ;  /* 0x0000002802387812 */ /* 0x040fe200078efcff */
[C---:B------:R-:W-:Y:S01]  /*0380*/  IMAD.WIDE.U32 R12, R5.reuse, 0x2, R16 ;  /* 0x00000002050c7825 */ /* 0x040fe200078e0010 */
[----:B------:R-:W-:Y:S01]  /*0390*/  LOP3.LUT R23, R2, 0x2c, RZ, 0xfc, !PT ;  /* 0x0000002c02177812 */ /* 0x000fe200078efcff */
[----:B------:R-:W3:Y:S01]  /*03a0*/  LDG.E.U16 R33, desc[UR10][R18.64] ;  /* 0x0000000a12217981 */ /* 0x000ee2000c1e1500 */
[C---:B------:R-:W-:Y:S01]  /*03b0*/  LEA R28, P1, R60.reuse, UR4, 0x5 ;  /* 0x000000043c1c7c11 */ /* 0x040fe2000f8228ff */
[----:B------:R-:W-:Y:S01]  /*03c0*/  IMAD.SHL.U32 R3, R60, 0x10, RZ ;  /* 0x000000103c037824 */ /* 0x000fe200078e00ff */
[C---:B------:R-:W-:Y:S01]  /*03d0*/  LOP3.LUT R22, R2.reuse, 0x30, RZ, 0xfc, !PT ;  /* 0x0000003002167812 */ /* 0x040fe200078efcff */
[C---:B------:R-:W-:Y:S01]  /*03e0*/  IMAD.WIDE.U32 R10, R5.reuse, 0x2, R10 ;  /* 0x00000002050a7825 */ /* 0x040fe200078e000a */
[----:B------:R1:W3:Y:S03]  /*03f0*/  LDG.E.U16 R31, desc[UR10][R12.64] ;  /* 0x0000000a0c1f7981 */ /* 0x0002e6000c1e1500 */
[----:B------:R-:W-:Y:S01]  /*0400*/  IMAD.WIDE.U32 R14, R5, 0x2, R14 ;  /* 0x00000002050e7825 */ /* 0x000fe200078e000e */
[----:B------:R-:W-:Y:S01]  /*0410*/  LEA.HI.X R29, R3, UR5, RZ, 0x1, P1 ;  /* 0x00000005031d7c11 */ /* 0x000fe200088f0cff */
[----:B------:R1:W3:Y:S01]  /*0420*/  LDG.E.U16 R30, desc[UR10][R10.64] ;  /* 0x0000000a0a1e7981 */ /* 0x0002e2000c1e1500 */
[----:B------:R-:W-:Y:S01]  /*0430*/  LOP3.LUT R21, R2, 0x34, RZ, 0xfc, !PT ;  /* 0x0000003402157812 */ /* 0x000fe200078efcff */
[----:B------:R-:W-:Y:S01]  /*0440*/  IMAD.SHL.U32 R0, R56, 0x10, RZ ;  /* 0x0000001038007824 */ /* 0x000fe200078e00ff */
[----:B------:R-:W-:Y:S01]  /*0450*/  LOP3.LUT R3, R2, 0x38, RZ, 0xfc, !PT ;  /* 0x0000003802037812 */ /* 0x000fe200078efcff */
[----:B------:R1:W3:Y:S02]  /*0460*/  LDG.E.U16 R27, desc[UR10][R14.64] ;  /* 0x0000000a0e1b7981 */ /* 0x0002e4000c1e1500 */
[----:B-1----:R-:W-:Y:S01]  /*0470*/  IMAD.SHL.U32 R12, R23, 0x10, RZ ;  /* 0x00000010170c7824 */ /* 0x002fe200078e00ff */
[----:B------:R-:W-:-:S02]  /*0480*/  LEA R16, P0, R56, UR4, 0x5 ;  /* 0x0000000438107c11 */ /* 0x000fc4000f8028ff */
[----:B------:R-:W-:Y:S01]  /*0490*/  LEA R34, P1, R23, UR4, 0x5 ;  /* 0x0000000417227c11 */ /* 0x000fe2000f8228ff */
[----:B------:R-:W-:Y:S01]  /*04a0*/  IMAD.SHL.U32 R10, R22, 0x10, RZ ;  /* 0x00000010160a7824 */ /* 0x000fe200078e00ff */
[----:B------:R-:W-:Y:S02]  /*04b0*/  LEA.HI.X R17, R0, UR5, RZ, 0x1, P0 ;  /* 0x0000000500117c11 */ /* 0x000fe400080f0cff */
[----:B------:R-:W-:Y:S01]  /*04c0*/  LEA R14, P2, R22, UR4, 0x5 ;  /* 0x00000004160e7c11 */ /* 0x000fe2000f8428ff */
[----:B------:R-:W-:Y:S01]  /*04d0*/  IMAD.SHL.U32 R11, R21, 0x10, RZ ;  /* 0x00000010150b7824 */ /* 0x000fe200078e00ff */
[----:B------:R-:W-:Y:S01]  /*04e0*/  LEA.HI.X R35, R12, UR5, RZ, 0x1, P1 ;  /* 0x000000050c237c11 */ /* 0x000fe200088f0cff */
[----:B------:R-:W-:Y:S01]  /*04f0*/  IMAD.SHL.U32 R0, R3, 0x10, RZ ;  /* 0x0000001003007824 */ /* 0x000fe200078e00ff */
[----:B------:R-:W-:Y:S02]  /*0500*/  LEA R12, P0, R21, UR4, 0x5 ;  /* 0x00000004150c7c11 */ /* 0x000fe4000f8028ff */
[----:B------:R-:W-:-:S02]  /*0510*/  LEA.HI.X R15, R10, UR5, RZ, 0x1, P2 ;  /* 0x000000050a0f7c11 */ /* 0x000fc400090f0cff */
[----:B------:R-:W-:Y:S01]  /*0520*/  LEA R10, P1, R3, UR4, 0x5 ;  /* 0x00000004030a7c11 */ /* 0x000fe2000f8228ff */
[----:B------:R-:W-:Y:S01]  /*0530*/  IMAD.WIDE.U32 R28, R5, 0x2, R28 ;  /* 0x00000002051c7825 */ /* 0x000fe200078e001c */
[----:B------:R-:W-:Y:S02]  /*0540*/  LEA.HI.X R13, R11, UR5, RZ, 0x1, P0 ;  /* 0x000000050b0d7c11 */ /* 0x000fe400080f0cff */
[----:B------:R-:W-:Y:S01]  /*0550*/  LEA.HI.X R11, R0, UR5, RZ, 0x1, P1 ;  /* 0x00000005000b7c11 */ /* 0x000fe200088f0cff */
[C---:B------:R-:W-:Y:S01]  /*0560*/  IMAD.WIDE.U32 R14, R5.reuse, 0x2, R14 ;  /* 0x00000002050e7825 */ /* 0x040fe200078e000e */
[----:B------:R-:W-:Y:S01]  /*0570*/  LOP3.LUT R2, R2, 0x3c, RZ, 0xfc, !PT ;  /* 0x0000003c02027812 */ /* 0x000fe200078efcff */
[----:B------:R-:W3:Y:S02]  /*0580*/  LDG.E.U16 R28, desc[UR10][R28.64] ;  /* 0x0000000a1c1c7981 */ /* 0x000ee4000c1e1500 */
[----:B------:R-:W-:Y:S01]  /*0590*/  IMAD.WIDE.U32 R34, R5, 0x2, R34 ;  /* 0x0000000205227825 */ /* 0x000fe200078e0022 */
[----:B0-----:R-:W-:-:S03]  /*05a0*/  LEA R18, P1, R67, R6, 0x2 ;  /* 0x0000000643127211 */ /* 0x001fc600078210ff */
[----:B------:R-:W-:Y:S02]  /*05b0*/  IMAD.WIDE.U32 R16, R5, 0x2, R16 ;  /* 0x0000000205107825 */ /* 0x000fe400078e0010 */
[----:B------:R-:W3:Y:S02]  /*05c0*/  LDG.E.U16 R34, desc[UR10][R34.64] ;  /* 0x0000000a22227981 */ /* 0x000ee4000c1e1500 */
[----:B------:R-:W-:Y:S02]  /*05d0*/  IMAD.SHL.U32 R66, R67, 0x2, RZ ;  /* 0x0000000243427824 */ /* 0x000fe400078e00ff */
[----:B------:R0:W3:Y:S01]  /*05e0*/  LDG.E.U16 R29, desc[UR10][R14.64] ;  /* 0x0000000a0e1d7981 */ /* 0x0000e2000c1e1500 */
[----:B------:R-:W-:-:S04]  /*05f0*/  IMAD.WIDE.U32 R12, R5, 0x2, R12 ;  /* 0x00000002050c7825 */ /* 0x000fc800078e000c */
[----:B------:R-:W-:Y:S01]  /*0600*/  IMAD.WIDE.U32 R10, R5, 0x2, R10 ;  /* 0x00000002050a7825 */ /* 0x000fe200078e000a */
[----:B------:R1:W3:Y:S03]  /*0610*/  LDG.E.U16 R32, desc[UR10][R16.64] ;  /* 0x0000000a10207981 */ /* 0x0002e6000c1e1500 */
[C---:B------:R-:W-:Y:S01]  /*0620*/  IMAD.SHL.U32 R0, R2.reuse, 0x10, RZ ;  /* 0x0000001002007824 */ /* 0x040fe200078e00ff */
[----:B0-----:R-:W-:Y:S01]  /*0630*/  LEA R14, P0, R2, UR4, 0x5 ;  /* 0x00000004020e7c11 */ /* 0x001fe2000f8028ff */
[----:B------:R0:W3:Y:S01]  /*0640*/  LDG.E.U16 R35, desc[UR10][R12.64] ;  /* 0x0000000a0c237981 */ /* 0x0000e2000c1e1500 */
[----:B------:R-:W-:Y:S01]  /*0650*/  LEA.HI.X R19, R66, R7, RZ, 0x1, P1 ;  /* 0x0000000742137211 */ /* 0x000fe200008f0cff */
[----:B------:R-:W-:Y:S01]  /*0660*/  IMAD.SHL.U32 R20, R63, 0x40, RZ ;  /* 0x000000403f147824 */ /* 0x000fe200078e00ff */
[----:B------:R-:W-:Y:S01]  /*0670*/  LEA.HI.X R15, R0, UR5, RZ, 0x1, P0 ;  /* 0x00000005000f7c11 */ /* 0x000fe200080f0cff */
[----:B------:R0:W3:Y:S01]  /*0680*/  LDG.E.U16 R36, desc[UR10][R10.64] ;  /* 0x0000000a0a247981 */ /* 0x0000e2000c1e1500 */
[----:B-1----:R-:W-:-:S02]  /*0690*/  IMAD.SHL.U32 R17, R65, 0x40, RZ ;  /* 0x0000004041117824 */ /* 0x002fc400078e00ff */
[C---:B------:R-:W-:Y:S01]  /*06a0*/  IMAD.SHL.U32 R16, R64.reuse, 0x40, RZ ;  /* 0x0000004040107824 */ /* 0x040fe200078e00ff */
[-C--:B0-----:R-:W-:Y:S02]  /*06b0*/  LEA R12, P0, R65, R6.reuse, 0x7 ;  /* 0x00000006410c7211 */ /* 0x081fe400078038ff */
[-C--:B------:R-:W-:Y:S02]  /*06c0*/  LEA R10, P1, R64, R6.reuse, 0x7 ;  /* 0x00000006400a7211 */ /* 0x080fe400078238ff */
[----:B------:R-:W-:Y:S02]  /*06d0*/  LEA R6, P2, R63, R6, 0x7 ;  /* 0x000000063f067211 */ /* 0x000fe400078438ff */
[----:B------:R-:W-:Y:S02]  /*06e0*/  LOP3.LUT R0, R8, 0x1f, RZ, 0xc0, !PT ;  /* 0x0000001f08007812 */ /* 0x000fe400078ec0ff */
[-C--:B------:R-:W-:Y:S02]  /*06f0*/  LEA.HI.X R13, R17, R7.reuse, RZ, 0x1, P0 ;  /* 0x00000007110d7211 */ /* 0x080fe400000f0cff */
[----:B------:R-:W-:-:S02]  /*0700*/  LEA.HI.X R11, R16, R7, RZ, 0x1, P1 ;  /* 0x00000007100b7211 */ /* 0x000fc400008f0cff */
[----:B------:R-:W-:Y:S01]  /*0710*/  LEA.HI.X R7, R20, R7, RZ, 0x1, P2 ;  /* 0x0000000714077211 */ /* 0x000fe200010f0cff */
[----:B------:R-:W-:-:S04]  /*0720*/  IMAD.WIDE.U32 R14, R5, 0x2, R14 ;  /* 0x00000002050e7825 */ /* 0x000fc800078e000e */
[C---:B------:R-:W-:Y:S02]  /*0730*/  IMAD.WIDE.U32 R10, R0.reuse, 0x2, R10 ;  /* 0x00000002000a7825 */ /* 0x040fe400078e000a */
[----:B------:R-:W3:Y:S02]  /*0740*/  LDG.E.U16 R14, desc[UR10][R14.64] ;  /* 0x0000000a0e0e7981 */ /* 0x000ee4000c1e1500 */
[C---:B------:R-:W-:Y:S02]  /*0750*/  IMAD.WIDE.U32 R6, R0.reuse, 0x2, R6 ;  /* 0x0000000200067825 */ /* 0x040fe400078e0006 */
[----:B------:R-:W3:Y:S02]  /*0760*/  LDG.E.U16 R69, desc[UR10][R10.64] ;  /* 0x0000000a0a457981 */ /* 0x000ee4000c1e1500 */
[----:B------:R-:W-:-:S04]  /*0770*/  IMAD.WIDE.U32 R18, R0, 0x2, R18 ;  /* 0x0000000200127825 */ /* 0x000fc800078e0012 */
[----:B------:R-:W-:Y:S01]  /*0780*/  IMAD.WIDE.U32 R12, R0, 0x2, R12 ;  /* 0x00000002000c7825 */ /* 0x000fe200078e000c */
[----:B------:R-:W3:Y:S04]  /*0790*/  LDG.E.U16 R15, desc[UR10][R10.64+0x40] ;  /* 0x0000400a0a0f7981 */ /* 0x000ee8000c1e1500 */
[----:B------:R-:W3:Y:S04]  /*07a0*/  LDG.E.U16 R37, desc[UR10][R18.64] ;  /* 0x0000000a12257981 */ /* 0x000ee8000c1e1500 */
[----:B------:R0:W3:Y:S04]  /*07b0*/  LDG.E.U16 R38, desc[UR10][R18.64+0x40] ;  /* 0x0000400a12267981 */ /* 0x0000e8000c1e1500 */
[----:B------:R-:W3:Y:S04]  /*07c0*/  LDG.E.U16 R10, desc[UR10][R6.64] ;  /* 0x0000000a060a7981 */ /* 0x000ee8000c1e1500 */
[----:B------:R-:W3:Y:S04]  /*07d0*/  LDG.E.U16 R39, desc[UR10][R12.64] ;  /* 0x0000000a0c277981 */ /* 0x000ee8000c1e1500 */
[----:B------:R1:W3:Y:S04]  /*07e0*/  LDG.E.U16 R68, desc[UR10][R12.64+0x40] ;  /* 0x0000400a0c447981 */ /* 0x0002e8000c1e1500 */
[----:B------:R-:W3:Y:S01]  /*07f0*/  LDG.E.U16 R6, desc[UR10][R6.64+0x40] ;  /* 0x0000400a06067981 */ /* 0x000ee2000c1e1500 */
[----:B------:R-:W1:Y:S01]  /*0800*/  S2UR UR8, SR_CgaCtaId ;  /* 0x00000000000879c3 */ /* 0x000e620000008800 */
[----:B0-----:R-:W-:Y:S01]  /*0810*/  IMAD R18, R67, 0x2, R0 ;  /* 0x0000000243127824 */ /* 0x001fe200078e0200 */
[----:B------:R-:W-:Y:S01]  /*0820*/  UMOV UR4, 0x400 ;  /* 0x0000040000047882 */ /* 0x000fe20000000000 */
[--C-:B------:R-:W-:Y:S01]  /*0830*/  IMAD R19, R5, 0x2, R67.reuse ;  /* 0x0000000205137824 */ /* 0x100fe200078e0243 */
[----:B------:R-:W-:Y:S01]  /*0840*/  SHF.R.U32.HI R5, RZ, 0x1, R67 ;  /* 0x00000001ff057819 */ /* 0x000fe20000011643 */
[----:B-1----:R-:W-:-:S05]  /*0850*/  IMAD.SHL.U32 R12, R18, 0x2, RZ ;  /* 0x00000002120c7824 */ /* 0x002fca00078e00ff */
[----:B------:R-:W-:Y:S02]  /*0860*/  LOP3.LUT R12, R12, R5, RZ, 0x3c, !PT ;  /* 0x000000050c0c7212 */ /* 0x000fe400078e3cff */
[----:B------:R-:W-:Y:S01]  /*0870*/  LOP3.LUT R5, R19, 0x10, RZ, 0x3c, !PT ;  /* 0x0000001013057812 */ /* 0x000fe200078e3cff */
[----:B------:R-:W-:-:S04]  /*0880*/  ULEA UR8, UR8, UR4, 0x18 ;  /* 0x0000000408087291 */ /* 0x000fc8000f8ec03f */
[----:B------:R-:W-:Y:S02]  /*0890*/  UIADD3 UR4, UR8, 0x800, URZ ;  /* 0x0000080008047890 */ /* 0x000fe4000fffe03f */
[----:B------:R-:W-:Y:S02]  /*08a0*/  USHF.R.U32.HI UR5, URZ, 0x4, UR8 ;  /* 0x000000043f057899 */ /* 0x000fe40008011608 */
[----:B------:R-:W-:Y:S02]  /*08b0*/  USHF.R.U32.HI UR6, URZ, 0x4, UR4 ;  /* 0x000000043f067899 */ /* 0x000fe40008011604 */
[----:B------:R-:W-:Y:S02]  /*08c0*/  USGXT.U32 UR4, UR5, 0xe ;  /* 0x0000000e0504789a */ /* 0x000fe40008000000 */
[----:B------:R-:W-:Y:S01]  /*08d0*/  USGXT.U32 UR6, UR6, 0xe ;  /* 0x0000000e0606789a */ /* 0x000fe20008000000 */
[----:B------:R-:W-:Y:S01]  /*08e0*/  UMOV UR5, 0xc0000010 ;  /* 0xc000001000057882 */ /* 0x000fe20000000000 */
[----:B------:R-:W-:Y:S01]  /*08f0*/  UMOV UR7, 0x40000040 ;  /* 0x4000004000077882 */ /* 0x000fe20000000000 */
[----:B--2---:R0:W-:Y:S04]  /*0900*/  STS.U16 [R19+UR8], R9 ;  /* 0x0000000913007988 */ /* 0x0041e80008000408 */
[----:B-----5:R-:W-:Y:S04]  /*0910*/  STS.U16 [R19+UR8+0x200], R25 ;  /* 0x0002001913007988 */ /* 0x020fe80008000408 */
[----:B----4-:R-:W-:Y:S04]  /*0920*/  STS.U16 [R19+UR8+0x100], R26 ;  /* 0x0001001a13007988 */ /* 0x010fe80008000408 */
[----:B---3--:R-:W-:Y:S04]  /*0930*/  STS.U16 [R19+UR8+0x400], R30 ;  /* 0x0004001e13007988 */ /* 0x008fe80008000408 */
[----:B------:R-:W-:Y:S04]  /*0940*/  STS.U16 [R19+UR8+0x300], R28 ;  /* 0x0003001c13007988 */ /* 0x000fe80008000408 */
[----:B------:R-:W-:Y:S04]  /*0950*/  STS.U16 [R19+UR8+0x600], R29 ;  /* 0x0006001d13007988 */ /* 0x000fe80008000408 */
[----:B------:R-:W-:Y:S04]  /*0960*/  STS.U16 [R19+UR8+0x500], R32 ;  /* 0x0005002013007988 */ /* 0x000fe80008000408 */
[----:B------:R1:W-:Y:S04]  /*0970*/  STS.U16 [R19+UR8+0x700], R36 ;  /* 0x0007002413007988 */ /* 0x0003e80008000408 */
[----:B------:R-:W-:Y:S04]  /*0980*/  STS.U16 [R5+UR8+0x80], R24 ;  /* 0x0000801805007988 */ /* 0x000fe80008000408 */
[----:B------:R-:W-:Y:S01]  /*0990*/  STS.U16 [R5+UR8+0x180], R4 ;  /* 0x0001800405007988 */ /* 0x000fe20008000408 */
[----:B0-----:R-:W-:Y:S01]  /*09a0*/  IMAD.SHL.U32 R9, R8, 0x10, RZ ;  /* 0x0000001008097824 */ /* 0x001fe200078e00ff */
[----:B-1----:R-:W0:Y:S02]  /*09b0*/  LDC.64 R18, c[0x0][0x220] ;  /* 0x00008800ff127b82 */ /* 0x002e240000000a00 */
[----:B------:R-:W-:Y:S04]  /*09c0*/  STS.U16 [R5+UR8+0x280], R31 ;  /* 0x0002801f05007988 */ /* 0x000fe80008000408 */
        /* <DEDUP_REMOVED lines=10> */
[----:B------:R1:W-:Y:S04]  /*0a70*/  STS.U16 [R12+UR8+0xa40], R39 ;  /* 0x000a40270c007988 */ /* 0x0003e80008000408 */
[----:B------:R2:W-:Y:S04]  /*0a80*/  STS.U16 [R12+UR8+0xa00], R68 ;  /* 0x000a00440c007988 */ /* 0x0005e80008000408 */
[----:B------:R3:W-:Y:S01]  /*0a90*/  STS.U16 [R12+UR8+0xe00], R6 ;  /* 0x000e00060c007988 */ /* 0x0007e20008000408 */
[----:B------:R-:W-:Y:S06]  /*0aa0*/  BAR.SYNC.DEFER_BLOCKING 0x0 ;  /* 0x0000000000007b1d */ /* 0x000fec0000010000 */
[----:B-1----:R-:W-:-:S06]  /*0ab0*/  WARPGROUP.ARRIVE ;  /* 0x00000000000079c5 */ /* 0x002fcc0000000000 */
[----:B------:R-:W-:Y:S01]  /*0ac0*/  HGMMA.64x64x16.F32.BF16 R24, gdesc[UR4].tnspB, RZ, !UPT, gsb0 ;  /* 0x40e00000041879f0 */ /* 0x000fe2000c0018ff */
[C---:B------:R-:W-:Y:S01]  /*0ad0*/  IMAD.SHL.U32 R4, R8.reuse, 0x20, RZ ;  /* 0x0000002008047824 */ /* 0x040fe200078e00ff */
[----:B--2---:R-:W-:Y:S01]  /*0ae0*/  SHF.R.S32.HI R68, RZ, 0x2, R8 ;  /* 0x00000002ff447819 */ /* 0x004fe20000011408 */
[----:B------:R-:W-:-:S03]  /*0af0*/  IMAD.SHL.U32 R10, R8, 0x100, RZ ;  /* 0x00000100080a7824 */ /* 0x000fc600078e00ff */
[----:B------:R-:W-:Y:S02]  /*0b00*/  LOP3.LUT R4, R4, 0x60, RZ, 0xc0, !PT ;  /* 0x0000006004047812 */ /* 0x000fe400078ec0ff */
[----:B------:R-:W-:Y:S02]  /*0b10*/  SGXT R68, R68, 0x1 ;  /* 0x000000014444781a */ /* 0x000fe40000000200 */
[--C-:B------:R-:W-:Y:S02]  /*0b20*/  LOP3.LUT R5, R4, 0x780, R9.reuse, 0xf8, !PT ;  /* 0x0000078004057812 */ /* 0x100fe400078ef809 */
[----:B------:R-:W-:Y:S02]  /*0b30*/  LOP3.LUT R10, R10, 0x1800, RZ, 0xc0, !PT ;  /* 0x000018000a0a7812 */ /* 0x000fe400078ec0ff */
[----:B------:R-:W-:Y:S02]  /*0b40*/  LOP3.LUT R68, R5, 0x2010, R68, 0xf8, !PT ;  /* 0x0000201005447812 */ /* 0x000fe400078ef844 */
[----:B------:R-:W-:Y:S01]  /*0b50*/  LOP3.LUT R9, R10, 0x70, R9, 0xf8, !PT ;  /* 0x000000700a097812 */ /* 0x000fe200078ef809 */
[----:B------:R-:W-:-:S02]  /*0b60*/  WARPGROUP.DEPBAR.LE gsb0, 0x0 ;  /* 0x00008000000079c5 */ /* 0x000fc40000010000 */
[----:B------:R-:W-:Y:S01]  /*0b70*/  IMAD.MOV.U32 R4, RZ, RZ, R24 ;  /* 0x000000ffff047224 */ /* 0x000fe200078e0018 */
[----:B------:R-:W-:Y:S01]  /*0b80*/  SHF.R.S32.HI R24, RZ, 0x5, R8 ;  /* 0x00000005ff187819 */ /* 0x000fe20000011408 */
[----:B------:R-:W-:Y:S02]  /*0b90*/  IMAD.MOV.U32 R5, RZ, RZ, R26 ;  /* 0x000000ffff057224 */ /* 0x000fe400078e001a */
[----:B---3--:R-:W-:Y:S02]  /*0ba0*/  IMAD.MOV.U32 R6, RZ, RZ, R40 ;  /* 0x000000ffff067224 */ /* 0x008fe400078e0028 */
[----:B------:R-:W-:Y:S01]  /*0bb0*/  IMAD.MOV.U32 R7, RZ, RZ, R42 ;  /* 0x000000ffff077224 */ /* 0x000fe200078e002a */
[----:B------:R-:W-:Y:S01]  /*0bc0*/  BAR.SYNC.DEFER_BLOCKING 0x0 ;  /* 0x0000000000007b1d */ /* 0x000fe20000010000 */
[----:B------:R-:W-:Y:S01]  /*0bd0*/  SGXT R24, R24, 0x1 ;  /* 0x000000011818781a */ /* 0x000fe20000000200 */
[----:B------:R-:W-:Y:S02]  /*0be0*/  IMAD.SHL.U32 R26, R8, 0x2, RZ ;  /* 0x00000002081a7824 */ /* 0x000fe400078e00ff */
[----:B------:R-:W-:Y:S01]  /*0bf0*/  IMAD.MOV.U32 R8, RZ, RZ, R32 ;  /* 0x000000ffff087224 */ /* 0x000fe200078e0020 */
[----:B------:R-:W-:Y:S01]  /*0c00*/  LOP3.LUT R24, R9, 0x2010, R24, 0x78, !PT ;  /* 0x0000201009187812 */ /* 0x000fe200078e7818 */
[----:B------:R-:W-:Y:S01]  /*0c10*/  IMAD.MOV.U32 R9, RZ, RZ, R34 ;  /* 0x000000ffff097224 */ /* 0x000fe200078e0022 */
[----:B------:R-:W-:Y:S01]  /*0c20*/  LOP3.LUT R26, R26, 0x80, RZ, 0xc0, !PT ;  /* 0x000000801a1a7812 */ /* 0x000fe200078ec0ff */
[----:B------:R-:W-:-:S02]  /*0c30*/  IMAD.MOV.U32 R10, RZ, RZ, R48 ;  /* 0x000000ffff0a7224 */ /* 0x000fc400078e0030 */
[----:B------:R-:W-:Y:S02]  /*0c40*/  IMAD.MOV.U32 R11, RZ, RZ, R50 ;  /* 0x000000ffff0b7224 */ /* 0x000fe400078e0032 */
[----:B------:R-:W-:Y:S02]  /*0c50*/  IMAD.MOV.U32 R12, RZ, RZ, R36 ;  /* 0x000000ffff0c7224 */ /* 0x000fe400078e0024 */
[----:B------:R-:W-:Y:S02]  /*0c60*/  IMAD.MOV.U32 R13, RZ, RZ, R38 ;  /* 0x000000ffff0d7224 */ /* 0x000fe400078e0026 */
[----:B------:R-:W-:Y:S02]  /*0c70*/  IMAD.MOV.U32 R14, RZ, RZ, R52 ;  /* 0x000000ffff0e7224 */ /* 0x000fe400078e0034 */
[----:B------:R-:W-:Y:S01]  /*0c80*/  IMAD.MOV.U32 R15, RZ, RZ, R54 ;  /* 0x000000ffff0f7224 */ /* 0x000fe200078e0036 */
[----:B------:R1:W-:Y:S01]  /*0c90*/  STS.128 [R68+UR8], R4 ;  /* 0x0000000444007988 */ /* 0x0003e20008000c08 */
[----:B------:R-:W-:-:S03]  /*0ca0*/  LOP3.LUT R34, R68, 0x10, RZ, 0x3c, !PT ;  /* 0x0000001044227812 */ /* 0x000fc600078e3cff */
[----:B------:R2:W-:Y:S04]  /*0cb0*/  STS.128 [R68+UR8+0x1000], R8 ;  /* 0x0010000844007988 */ /* 0x0005e80008000c08 */
[----:B------:R3:W-:Y:S01]  /*0cc0*/  STS.128 [R68+UR8+0x1800], R12 ;  /* 0x0018000c44007988 */ /* 0x0007e20008000c08 */
[----:B-1----:R-:W-:Y:S02]  /*0cd0*/  IMAD.MOV.U32 R4, RZ, RZ, R28 ;  /* 0x000000ffff047224 */ /* 0x002fe400078e001c */
[----:B------:R-:W-:Y:S02]  /*0ce0*/  IMAD.MOV.U32 R5, RZ, RZ, R30 ;  /* 0x000000ffff057224 */ /* 0x000fe400078e001e */
[----:B------:R-:W-:Y:S02]  /*0cf0*/  IMAD.MOV.U32 R6, RZ, RZ, R44 ;  /* 0x000000ffff067224 */ /* 0x000fe400078e002c */
[----:B------:R-:W-:Y:S01]  /*0d00*/  IMAD.MOV.U32 R7, RZ, RZ, R46 ;  /* 0x000000ffff077224 */ /* 0x000fe200078e002e */
[----:B------:R-:W-:Y:S01]  /*0d10*/  IADD3 R28, R24, UR8, R26 ;  /* 0x00000008181c7c10 */ /* 0x000fe2000fffe01a */
[----:B--2---:R-:W-:-:S03]  /*0d20*/  IMAD.MOV.U32 R8, RZ, RZ, R29 ;  /* 0x000000ffff087224 */ /* 0x004fc600078e001d */
[----:B------:R1:W-:Y:S01]  /*0d30*/  STS.128 [R68+UR8+0x800], R4 ;  /* 0x0008000444007988 */ /* 0x0003e20008000c08 */
[----:B------:R-:W-:Y:S02]  /*0d40*/  IMAD.MOV.U32 R9, RZ, RZ, R31 ;  /* 0x000000ffff097224 */ /* 0x000fe400078e001f */
[----:B------:R-:W-:Y:S02]  /*0d50*/  IMAD.MOV.U32 R10, RZ, RZ, R45 ;  /* 0x000000ffff0a7224 */ /* 0x000fe400078e002d */
[----:B------:R-:W-:Y:S02]  /*0d60*/  IMAD.MOV.U32 R11, RZ, RZ, R47 ;  /* 0x000000ffff0b7224 */ /* 0x000fe400078e002f */
[----:B---3--:R-:W-:Y:S02]  /*0d70*/  IMAD.MOV.U32 R12, RZ, RZ, R33 ;  /* 0x000000ffff0c7224 */ /* 0x008fe400078e0021 */
[----:B------:R-:W-:Y:S02]  /*0d80*/  IMAD.MOV.U32 R13, RZ, RZ, R35 ;  /* 0x000000ffff0d7224 */ /* 0x000fe400078e0023 */
[----:B------:R-:W-:-:S02]  /*0d90*/  IMAD.MOV.U32 R14, RZ, RZ, R49 ;  /* 0x000000ffff0e7224 */ /* 0x000fc400078e0031 */
[----:B------:R-:W-:Y:S02]  /*0da0*/  IMAD.MOV.U32 R15, RZ, RZ, R51 ;  /* 0x000000ffff0f7224 */ /* 0x000fe400078e0033 */
[----:B------:R-:W-:Y:S02]  /*0db0*/  IMAD.MOV.U32 R24, RZ, RZ, R37 ;  /* 0x000000ffff187224 */ /* 0x000fe400078e0025 */
[----:B-1----:R-:W-:Y:S02]  /*0dc0*/  IMAD.MOV.U32 R4, RZ, RZ, R25 ;  /* 0x000000ffff047224 */ /* 0x002fe400078e0019 */
[----:B------:R-:W-:Y:S02]  /*0dd0*/  IMAD.MOV.U32 R5, RZ, RZ, R27 ;  /* 0x000000ffff057224 */ /* 0x000fe400078e001b */
[----:B------:R-:W-:Y:S02]  /*0de0*/  IMAD.MOV.U32 R6, RZ, RZ, R41 ;  /* 0x000000ffff067224 */ /* 0x000fe400078e0029 */
[----:B------:R-:W-:-:S02]  /*0df0*/  IMAD.MOV.U32 R7, RZ, RZ, R43 ;  /* 0x000000ffff077224 */ /* 0x000fc400078e002b */
[----:B------:R-:W-:Y:S02]  /*0e00*/  IMAD.MOV.U32 R25, RZ, RZ, R39 ;  /* 0x000000ffff197224 */ /* 0x000fe400078e0027 */
[----:B------:R-:W-:Y:S02]  /*0e10*/  IMAD.MOV.U32 R26, RZ, RZ, R53 ;  /* 0x000000ffff1a7224 */ /* 0x000fe400078e0035 */
[----:B------:R-:W-:Y:S01]  /*0e20*/  IMAD.MOV.U32 R27, RZ, RZ, R55 ;  /* 0x000000ffff1b7224 */ /* 0x000fe200078e0037 */
[----:B------:R-:W-:Y:S04]  /*0e30*/  STS.128 [R34+UR8], R4 ;  /* 0x0000000422007988 */ /* 0x000fe80008000c08 */
[----:B------:R-:W-:Y:S04]  /*0e40*/  STS.128 [R34+UR8+0x800], R8 ;  /* 0x0008000822007988 */ /* 0x000fe80008000c08 */
[----:B------:R-:W-:Y:S04]  /*0e50*/  STS.128 [R34+UR8+0x1000], R12 ;  /* 0x0010000c22007988 */ /* 0x000fe80008000c08 */
[----:B------:R1:W-:Y:S01]  /*0e60*/  STS.128 [R34+UR8+0x1800], R24 ;  /* 0x0018001822007988 */ /* 0x0003e20008000c08 */
[----:B------:R-:W-:Y:S01]  /*0e70*/  BAR.SYNC.DEFER_BLOCKING 0x0 ;  /* 0x0000000000007b1d */ /* 0x000fe20000010000 */
[----:B0-----:R-:W-:-:S02]  /*0e80*/  LEA R40, P3, R65, R18, 0x8 ;  /* 0x0000001241287211 */ /* 0x001fc400078640ff */
[----:B------:R-:W-:-:S03]  /*0e90*/  LEA R30, P0, R67, R18, 0x3 ;  /* 0x00000012431e7211 */ /* 0x000fc600078018ff */
[----:B------:R-:W0:Y:S04]  /*0ea0*/  LDS.128 R4, [R28] ;  /* 0x000000001c047984 */ /* 0x000e280000000c00 */
[----:B------:R-:W2:Y:S01]  /*0eb0*/  LDS.128 R8, [R28+0x100] ;  /* 0x000100001c087984 */ /* 0x000ea20000000c00 */
[----:B-1----:R-:W-:Y:S01]  /*0ec0*/  IMAD.SHL.U32 R27, R58, 0x40, RZ ;  /* 0x000000403a1b7824 */ /* 0x002fe200078e00ff */
[-C--:B------:R-:W-:Y:S01]  /*0ed0*/  LEA.HI.X R41, R17, R19.reuse, RZ, 0x2, P3 ;  /* 0x0000001311297211 */ /* 0x080fe200018f14ff */
[----:B------:R-:W-:Y:S01]  /*0ee0*/  IMAD.SHL.U32 R32, R62, 0x40, RZ ;  /* 0x000000403e207824 */ /* 0x000fe200078e00ff */
[-C--:B------:R-:W-:Y:S01]  /*0ef0*/  LEA R58, P3, R58, R18.reuse, 0x8 ;  /* 0x000000123a3a7211 */ /* 0x080fe200078640ff */
[----:B------:R-:W-:Y:S01]  /*0f00*/  IMAD.SHL.U32 R15, R61, 0x40, RZ ;  /* 0x000000403d0f7824 */ /* 0x000fe200078e00ff */
[----:B------:R-:W-:Y:S01]  /*0f10*/  LEA.HI.X R31, R66, R19, RZ, 0x2, P0 ;  /* 0x00000013421f7211 */ /* 0x000fe200000f14ff */
[----:B------:R-:W-:Y:S01]  /*0f20*/  IMAD.SHL.U32 R29, R60, 0x40, RZ ;  /* 0x000000403c1d7824 */ /* 0x000fe200078e00ff */
[-C--:B------:R-:W-:Y:S01]  /*0f30*/  LEA R64, P4, R64, R18.reuse, 0x8 ;  /* 0x0000001240407211 */ /* 0x080fe200078840ff */
[----:B------:R-:W-:Y:S01]  /*0f40*/  IMAD.SHL.U32 R25, R59, 0x40, RZ ;  /* 0x000000403b197824 */ /* 0x000fe200078e00ff */
[----:B------:R-:W-:-:S02]  /*0f50*/  LEA R12, P5, R63, R18, 0x8 ;  /* 0x000000123f0c7211 */ /* 0x000fc400078a40ff */
[-C--:B------:R-:W-:Y:S02]  /*0f60*/  LEA R62, P6, R62, R18.reuse, 0x8 ;  /* 0x000000123e3e7211 */ /* 0x080fe400078c40ff */
[-C--:B------:R-:W-:Y:S02]  /*0f70*/  LEA R14, P0, R61, R18.reuse, 0x8 ;  /* 0x000000123d0e7211 */ /* 0x080fe400078040ff */
[-C--:B------:R-:W-:Y:S02]  /*0f80*/  LEA R60, P1, R60, R18.reuse, 0x8 ;  /* 0x000000123c3c7211 */ /* 0x080fe400078240ff */
[-C--:B------:R-:W-:Y:S02]  /*0f90*/  LEA R24, P2, R59, R18.reuse, 0x8 ;  /* 0x000000123b187211 */ /* 0x080fe400078440ff */
[-C--:B------:R-:W-:Y:S01]  /*0fa0*/  LEA.HI.X R59, R27, R19.reuse, RZ, 0x2, P3 ;  /* 0x000000131b3b7211 */ /* 0x080fe200018f14ff */
[----:B------:R-:W-:Y:S01]  /*0fb0*/  IMAD.SHL.U32 R33, R57, 0x40, RZ ;  /* 0x0000004039217824 */ /* 0x000fe200078e00ff */
[----:B------:R-:W-:Y:S01]  /*0fc0*/  LEA R50, P3, R2, R18, 0x8 ;  /* 0x0000001202327211 */ /* 0x000fe200078640ff */
[----:B------:R-:W-:Y:S01]  /*0fd0*/  IMAD.SHL.U32 R38, R56, 0x40, RZ ;  /* 0x0000004038267824 */ /* 0x000fe200078e00ff */
[-C--:B------:R-:W-:Y:S01]  /*0fe0*/  LEA.HI.X R65, R16, R19.reuse, RZ, 0x2, P4 ;  /* 0x0000001310417211 */ /* 0x080fe200020f14ff */
        /* <DEDUP_REMOVED lines=9> */
[----:B------:R-:W-:-:S02]  /*1080*/  LEA.HI.X R25, R25, R19, RZ, 0x2, P2 ;  /* 0x0000001319197211 */ /* 0x000fc400010f14ff */
[-C--:B------:R-:W-:Y:S02]  /*1090*/  LEA R26, P4, R57, R18.reuse, 0x8 ;  /* 0x00000012391a7211 */ /* 0x080fe400078840ff */
[-C--:B------:R-:W-:Y:S02]  /*10a0*/  LEA R56, P5, R56, R18.reuse, 0x8 ;  /* 0x0000001238387211 */ /* 0x080fe400078a40ff */
[-C--:B------:R-:W-:Y:S02]  /*10b0*/  LEA R42, P6, R23, R18.reuse, 0x8 ;  /* 0x00000012172a7211 */ /* 0x080fe400078c40ff */
[-C--:B------:R-:W-:Y:S02]  /*10c0*/  LEA R44, P0, R22, R18.reuse, 0x8 ;  /* 0x00000012162c7211 */ /* 0x080fe400078040ff */
[-C--:B------:R-:W-:Y:S02]  /*10d0*/  LEA R46, P1, R21, R18.reuse, 0x8 ;  /* 0x00000012152e7211 */ /* 0x080fe400078240ff */
[----:B------:R-:W-:Y:S01]  /*10e0*/  LEA R48, P2, R3, R18, 0x8 ;  /* 0x0000001203307211 */ /* 0x000fe200078440ff */
[----:B------:R-:W-:Y:S01]  /*10f0*/  IMAD.WIDE.U32 R30, R0, 0x4, R30 ;  /* 0x00000004001e7825 */ /* 0x000fe200078e001e */
[-C--:B------:R-:W-:Y:S01]  /*1100*/  LEA.HI.X R27, R33, R19.reuse, RZ, 0x2, P4 ;  /* 0x00000013211b7211 */ /* 0x080fe200020f14ff */
[----:B------:R-:W-:Y:S01]  /*1110*/  LDS.128 R20, [R28+0x300] ;  /* 0x000300001c147984 */ /* 0x000fe20000000c00 */
[----:B------:R-:W-:-:S02]  /*1120*/  LEA.HI.X R57, R38, R19, RZ, 0x2, P5 ;  /* 0x0000001326397211 */ /* 0x000fc400028f14ff */
[-C--:B------:R-:W-:Y:S02]  /*1130*/  LEA.HI.X R43, R37, R19.reuse, RZ, 0x2, P6 ;  /* 0x00000013252b7211 */ /* 0x080fe400030f14ff */
[-C--:B------:R-:W-:Y:S02]  /*1140*/  LEA.HI.X R45, R36, R19.reuse, RZ, 0x2, P0 ;  /* 0x00000013242d7211 */ /* 0x080fe400000f14ff */
[-C--:B------:R-:W-:Y:S01]  /*1150*/  LEA.HI.X R47, R35, R19.reuse, RZ, 0x2, P1 ;  /* 0x00000013232f7211 */ /* 0x080fe200008f14ff */
[----:B------:R-:W-:Y:S01]  /*1160*/  IMAD.WIDE.U32 R40, R0, 0x4, R40 ;  /* 0x0000000400287825 */ /* 0x000fe200078e0028 */
[-C--:B------:R-:W-:Y:S01]  /*1170*/  LEA.HI.X R49, R34, R19.reuse, RZ, 0x2, P2 ;  /* 0x0000001322317211 */ /* 0x080fe200010f14ff */
[----:B------:R-:W-:Y:S01]  /*1180*/  LDS.128 R36, [R28+0x400] ;  /* 0x000400001c247984 */ /* 0x000fe20000000c00 */
[----:B------:R-:W-:Y:S01]  /*1190*/  LEA.HI.X R51, R2, R19, RZ, 0x2, P3 ;  /* 0x0000001302337211 */ /* 0x000fe200018f14ff */
[C---:B------:R-:W-:Y:S02]  /*11a0*/  IMAD.WIDE.U32 R64, R0.reuse, 0x4, R64 ;  /* 0x0000000400407825 */ /* 0x040fe400078e0040 */
[----:B------:R-:W1:Y:S04]  /*11b0*/  LDS.128 R16, [R28+0x200] ;  /* 0x000200001c107984 */ /* 0x000e680000000c00 */
[----:B0-----:R-:W-:Y:S04]  /*11c0*/  STG.E desc[UR10][R30.64], R4 ;  /* 0x000000041e007986 */ /* 0x001fe8000c10190a */
[----:B------:R-:W-:Y:S04]  /*11d0*/  STG.E desc[UR10][R30.64+0x80], R6 ;  /* 0x000080061e007986 */ /* 0x000fe8000c10190a */
[----:B------:R-:W0:Y:S04]  /*11e0*/  LDS.128 R32, [R28+0x500] ;  /* 0x000500001c207984 */ /* 0x000e280000000c00 */
[----:B--2---:R-:W-:Y:S04]  /*11f0*/  STG.E desc[UR10][R40.64], R8 ;  /* 0x0000000828007986 */ /* 0x004fe8000c10190a */
[----:B------:R-:W-:Y:S04]  /*1200*/  STG.E desc[UR10][R40.64+0x80], R10 ;  /* 0x0000800a28007986 */ /* 0x000fe8000c10190a */
[----:B------:R-:W-:Y:S04]  /*1210*/  STG.E desc[UR10][R64.64], R5 ;  /* 0x0000000540007986 */ /* 0x000fe8000c10190a */
[----:B------:R-:W-:Y:S04]  /*1220*/  STG.E desc[UR10][R64.64+0x80], R7 ;  /* 0x0000800740007986 */ /* 0x000fe8000c10190a */
[----:B------:R-:W2:Y:S04]  /*1230*/  LDS.128 R4, [R28+0x600] ;  /* 0x000600001c047984 */ /* 0x000ea80000000c00 */
[----:B------:R-:W3:Y:S01]  /*1240*/  LDS.128 R28, [R28+0x700] ;  /* 0x000700001c1c7984 */ /* 0x000ee20000000c00 */
[----:B------:R-:W-:-:S04]  /*1250*/  IMAD.WIDE.U32 R12, R0, 0x4, R12 ;  /* 0x00000004000c7825 */ /* 0x000fc800078e000c */
[C---:B------:R-:W-:Y:S01]  /*1260*/  IMAD.WIDE.U32 R62, R0.reuse, 0x4, R62 ;  /* 0x00000004003e7825 */ /* 0x040fe200078e003e */
[----:B------:R-:W-:Y:S03]  /*1270*/  STG.E desc[UR10][R12.64], R9 ;  /* 0x000000090c007986 */ /* 0x000fe6000c10190a */
[C---:B------:R-:W-:Y:S01]  /*1280*/  IMAD.WIDE.U32 R14, R0.reuse, 0x4, R14 ;  /* 0x00000004000e7825 */ /* 0x040fe200078e000e */
[----:B------:R-:W-:Y:S03]  /*1290*/  STG.E desc[UR10][R12.64+0x80], R11 ;  /* 0x0000800b0c007986 */ /* 0x000fe6000c10190a */
[C---:B------:R-:W-:Y:S01]  /*12a0*/  IMAD.WIDE.U32 R60, R0.reuse, 0x4, R60 ;  /* 0x00000004003c7825 */ /* 0x040fe200078e003c */
[----:B-1----:R-:W-:Y:S03]  /*12b0*/  STG.E desc[UR10][R62.64], R16 ;  /* 0x000000103e007986 */ /* 0x002fe6000c10190a */
[C---:B------:R-:W-:Y:S01]  /*12c0*/  IMAD.WIDE.U32 R24, R0.reuse, 0x4, R24 ;  /* 0x0000000400187825 */ /* 0x040fe200078e0018 */
[----:B------:R-:W-:Y:S03]  /*12d0*/  STG.E desc[UR10][R62.64+0x80], R18 ;  /* 0x000080123e007986 */ /* 0x000fe6000c10190a */
        /* <DEDUP_REMOVED lines=13> */
[----:B------:R-:W-:Y:S04]  /*13b0*/  STG.E desc[UR10][R58.64], R36 ;  /* 0x000000243a007986 */ /* 0x000fe8000c10190a */
[----:B------:R-:W-:Y:S01]  /*13c0*/  STG.E desc[UR10][R58.64+0x80], R38 ;  /* 0x000080263a007986 */ /* 0x000fe2000c10190a */
[----:B------:R-:W-:-:S03]  /*13d0*/  IMAD.WIDE.U32 R50, R0, 0x4, R50 ;  /* 0x0000000400327825 */ /* 0x000fc600078e0032 */
[----:B0-----:R-:W-:Y:S04]  /*13e0*/  STG.E desc[UR10][R26.64], R32 ;  /* 0x000000201a007986 */ /* 0x001fe8000c10190a */
[----:B------:R-:W-:Y:S04]  /*13f0*/  STG.E desc[UR10][R26.64+0x80], R34 ;  /* 0x000080221a007986 */ /* 0x000fe8000c10190a */
[----:B------:R-:W-:Y:S04]  /*1400*/  STG.E desc[UR10][R56.64], R37 ;  /* 0x0000002538007986 */ /* 0x000fe8000c10190a */
[----:B------:R-:W-:Y:S04]  /*1410*/  STG.E desc[UR10][R56.64+0x80], R39 ;  /* 0x0000802738007986 */ /* 0x000fe8000c10190a */
[----:B------:R-:W-:Y:S04]  /*1420*/  STG.E desc[UR10][R42.64], R33 ;  /* 0x000000212a007986 */ /* 0x000fe8000c10190a */
[----:B------:R-:W-:Y:S04]  /*1430*/  STG.E desc[UR10][R42.64+0x80], R35 ;  /* 0x000080232a007986 */ /* 0x000fe8000c10190a */
[----:B--2---:R-:W-:Y:S04]  /*1440*/  STG.E desc[UR10][R44.64], R4 ;  /* 0x000000042c007986 */ /* 0x004fe8000c10190a */
[----:B------:R-:W-:Y:S04]  /*1450*/  STG.E desc[UR10][R44.64+0x80], R6 ;  /* 0x000080062c007986 */ /* 0x000fe8000c10190a */
[----:B---3--:R-:W-:Y:S04]  /*1460*/  STG.E desc[UR10][R46.64], R28 ;  /* 0x0000001c2e007986 */ /* 0x008fe8000c10190a */
[----:B------:R-:W-:Y:S04]  /*1470*/  STG.E desc[UR10][R46.64+0x80], R30 ;  /* 0x0000801e2e007986 */ /* 0x000fe8000c10190a */
[----:B------:R-:W-:Y:S04]  /*1480*/  STG.E desc[UR10][R48.64], R5 ;  /* 0x0000000530007986 */ /* 0x000fe8000c10190a */
[----:B------:R-:W-:Y:S04]  /*1490*/  STG.E desc[UR10][R48.64+0x80], R7 ;  /* 0x0000800730007986 */ /* 0x000fe8000c10190a */
[----:B------:R-:W-:Y:S04]  /*14a0*/  STG.E desc[UR10][R50.64], R29 ;  /* 0x0000001d32007986 */ /* 0x000fe8000c10190a */
[----:B------:R-:W-:Y:S01]  /*14b0*/  STG.E desc[UR10][R50.64+0x80], R31 ;  /* 0x0000801f32007986 */ /* 0x000fe2000c10190a */
[----:B------:R-:W-:Y:S05]  /*14c0*/  EXIT ;  /* 0x000000000000794d */ /* 0x000fea0003800000 */
.L_x_0:
[----:B------:R-:W-:-:S00]  /*14d0*/  BRA `(.L_x_0) ;  /* 0xfffffffc00fc7947 */ /* 0x000fc0000383ffff */
[----:B------:R-:W-:-:S00]  /*14e0*/  NOP ;  /* 0x0000000000007918 */ /* 0x000fc00000000000 */
        /* <DEDUP_REMOVED lines=9> */
.L_x_1:


//--------------------- .nv.shared.gluon_mma      --------------------------
	.section	.nv.shared.gluon_mma,"aw",@nobits
	.sectionflags	@""
	.align	16
	.zero		1024


//--------------------- .nv.shared.reserved.0     --------------------------
	.section	.nv.shared.reserved.0,"aw",@nobits
	.weak		__nv_reservedSMEM_offset_0_alias
	.size		__nv_reservedSMEM_offset_0_alias, 0, 0
	.other		__nv_reservedSMEM_offset_0_alias,@"STO_CUDA_RESERVED_SHARED STV_DEFAULT"
__nv_reservedSMEM_offset_0_alias:
	.zero		0


//--------------------- .nv.constant0.gluon_mma   --------------------------
	.section	.nv.constant0.gluon_mma,"a",@progbits
	.sectionflags	@""
	.align	4
.nv.constant0.gluon_mma:
	.zero		568


//--------------------- SYMBOLS --------------------------

	.type		.nv.reservedSmem.offset0,@object
	.size		.nv.reservedSmem.offset0,0x4
